//
// Generated by NVIDIA NVVM Compiler
//
// Compiler Build ID: CL-36424714
// Cuda compilation tools, release 13.0, V13.0.88
// Based on NVVM 20.0.0
//

.version 9.0
.target sm_100
.address_size 64

	// .globl	_Z8additionPiS_S_i

.visible .entry _Z8additionPiS_S_i(
	.param .u64 .ptr .align 1 _Z8additionPiS_S_i_param_0,
	.param .u64 .ptr .align 1 _Z8additionPiS_S_i_param_1,
	.param .u64 .ptr .align 1 _Z8additionPiS_S_i_param_2,
	.param .u32 _Z8additionPiS_S_i_param_3
)
{
	.reg .pred 	%p<2>;
	.reg .b32 	%r<9>;
	.reg .b64 	%rd<11>;

	ld.param.u64 	%rd1, [_Z8additionPiS_S_i_param_0];
	ld.param.u64 	%rd2, [_Z8additionPiS_S_i_param_1];
	ld.param.u64 	%rd3, [_Z8additionPiS_S_i_param_2];
	ld.param.u32 	%r2, [_Z8additionPiS_S_i_param_3];
	mov.u32 	%r3, %ntid.x;
	mov.u32 	%r4, %ctaid.x;
	mov.u32 	%r5, %tid.x;
	mad.lo.s32 	%r1, %r3, %r4, %r5;
	setp.ge.s32 	%p1, %r1, %r2;
	@%p1 bra 	$L__BB0_2;
	cvta.to.global.u64 	%rd4, %rd2;
	cvta.to.global.u64 	%rd5, %rd3;
	cvta.to.global.u64 	%rd6, %rd1;
	mul.wide.s32 	%rd7, %r1, 4;
	add.s64 	%rd8, %rd4, %rd7;
	ld.global.u32 	%r6, [%rd8];
	add.s64 	%rd9, %rd5, %rd7;
	ld.global.u32 	%r7, [%rd9];
	add.s32 	%r8, %r7, %r6;
	add.s64 	%rd10, %rd6, %rd7;
	st.global.u32 	[%rd10], %r8;
$L__BB0_2:
	ret;

}


// ===== COMPILED SASS (sm_100) =====

	.target	sm_100

	.elftype	@"ET_EXEC"


//--------------------- .note.nv.tkinfo           --------------------------
	.section	.note.nv.tkinfo,"",@"SHT_NOTE"
	.sectionflags	@"SHF_NOTE_NV_TKINFO"
	.tkinfo
        /*0018*/ 	.word	0x00000002
        /*0030*/ 	.string	""
        /*0030*/ 	.string	"ptxas"
        /*0030*/ 	.string	"Cuda compilation tools, release 13.0, V13.0.88"
        /*0030*/ 	.string	"Build cuda_13.0.r13.0/compiler.36424714_0"
        /*0030*/ 	.string	"-arch sm_100 -m 64 "



//--------------------- .note.nv.cuinfo           --------------------------
	.section	.note.nv.cuinfo,"",@"SHT_NOTE"
	.sectionflags	@"SHF_NOTE_NV_CUINFO"
        /*0018*/ 	.short	0x0002
        /*001a*/ 	.short	0x0064
        /*001c*/ 	.short	0x0082
	.zero		2


//--------------------- .nv.info                  --------------------------
	.section	.nv.info,"",@"SHT_CUDA_INFO"
	.align	4


	//----- nvinfo : EIATTR_REGCOUNT
	.align		4
        /*0000*/ 	.byte	0x04, 0x2f
        /*0002*/ 	.short	(.L_1 - .L_0)
	.align		4
.L_0:
        /*0004*/ 	.word	index@(_Z8additionPiS_S_i)
        /*0008*/ 	.word	0x0000000c


	//----- nvinfo : EIATTR_FRAME_SIZE
	.align		4
.L_1:
        /*000c*/ 	.byte	0x04, 0x11
        /*000e*/ 	.short	(.L_3 - .L_2)
	.align		4
.L_2:
        /*0010*/ 	.word	index@(_Z8additionPiS_S_i)
        /*0014*/ 	.word	0x00000000


	//----- nvinfo : EIATTR_MIN_STACK_SIZE
	.align		4
.L_3:
        /*0018*/ 	.byte	0x04, 0x12
        /*001a*/ 	.short	(.L_5 - .L_4)
	.align		4
.L_4:
        /*001c*/ 	.word	index@(_Z8additionPiS_S_i)
        /*0020*/ 	.word	0x00000000
.L_5:


//--------------------- .nv.compat                --------------------------
	.section	.nv.compat,"",@"SHT_CUDA_COMPAT_INFO"
	.align	4
        /*0000*/ 	.byte	0x02, 0x09, 0x00, 0x00, 0x02, 0x02, 0x01, 0x00, 0x02, 0x05, 0x05, 0x00, 0x03, 0x07, 0x01, 0x01
        /*0010*/ 	.byte	0x02, 0x03, 0x00, 0x00, 0x02, 0x06, 0x01, 0x00, 0x04, 0x0b, 0x08, 0x00, 0x09, 0x00, 0x00, 0x00
        /*0020*/ 	.byte	0x00, 0x00, 0x00, 0x00


//--------------------- .nv.info._Z8additionPiS_S_i --------------------------
	.section	.nv.info._Z8additionPiS_S_i,"",@"SHT_CUDA_INFO"
	.sectionflags	@""
	.align	4


	//----- nvinfo : EIATTR_CUDA_API_VERSION
	.align		4
        /*0000*/ 	.byte	0x04, 0x37
        /*0002*/ 	.short	(.L_7 - .L_6)
.L_6:
        /*0004*/ 	.word	0x00000082


	//----- nvinfo : EIATTR_KPARAM_INFO
	.align		4
.L_7:
        /*0008*/ 	.byte	0x04, 0x17
        /*000a*/ 	.short	(.L_9 - .L_8)
.L_8:
        /*000c*/ 	.word	0x00000000
        /*0010*/ 	.short	0x0003
        /*0012*/ 	.short	0x0018
        /*0014*/ 	.byte	0x00, 0xf0, 0x11, 0x00


	//----- nvinfo : EIATTR_KPARAM_INFO
	.align		4
.L_9:
        /*0018*/ 	.byte	0x04, 0x17
        /*001a*/ 	.short	(.L_11 - .L_10)
.L_10:
        /*001c*/ 	.word	0x00000000
        /*0020*/ 	.short	0x0002
        /*0022*/ 	.short	0x0010
        /*0024*/ 	.byte	0x00, 0xf5, 0x21, 0x00


	//----- nvinfo : EIATTR_KPARAM_INFO
	.align		4
.L_11:
        /*0028*/ 	.byte	0x04, 0x17
        /*002a*/ 	.short	(.L_13 - .L_12)
.L_12:
        /*002c*/ 	.word	0x00000000
        /*0030*/ 	.short	0x0001
        /*0032*/ 	.short	0x0008
        /*0034*/ 	.byte	0x00, 0xf5, 0x21, 0x00


	//----- nvinfo : EIATTR_KPARAM_INFO
	.align		4
.L_13:
        /*0038*/ 	.byte	0x04, 0x17
        /*003a*/ 	.short	(.L_15 - .L_14)
.L_14:
        /*003c*/ 	.word	0x00000000
        /*0040*/ 	.short	0x0000
        /*0042*/ 	.short	0x0000
        /*0044*/ 	.byte	0x00, 0xf5, 0x21, 0x00


	//----- nvinfo : EIATTR_SPARSE_MMA_MASK
	.align		4
.L_15:
        /*0048*/ 	.byte	0x03, 0x50
        /*004a*/ 	.short	0x0000


	//----- nvinfo : EIATTR_MAXREG_COUNT
	.align		4
        /*004c*/ 	.byte	0x03, 0x1b
        /*004e*/ 	.short	0x00ff


	//----- nvinfo : EIATTR_MERCURY_ISA_VERSION
	.align		4
        /*0050*/ 	.byte	0x03, 0x5f
        /*0052*/ 	.short	0x0101


	//----- nvinfo : EIATTR_VRC_CTA_INIT_COUNT
	.align		4
        /*0054*/ 	.byte	0x02, 0x4a
	.zero		1
	.zero		1


	//----- nvinfo : EIATTR_EXIT_INSTR_OFFSETS
	.align		4
        /*0058*/ 	.byte	0x04, 0x1c
        /*005a*/ 	.short	(.L_17 - .L_16)


	//   ....[0]....
.L_16:
        /*005c*/ 	.word	0x00000070


	//   ....[1]....
        /*0060*/ 	.word	0x00000130


	//----- nvinfo : EIATTR_CBANK_PARAM_SIZE
	.align		4
.L_17:
        /*0064*/ 	.byte	0x03, 0x19
        /*0066*/ 	.short	0x001c


	//----- nvinfo : EIATTR_PARAM_CBANK
	.align		4
        /*0068*/ 	.byte	0x04, 0x0a
        /*006a*/ 	.short	(.L_19 - .L_18)
	.align		4
.L_18:
        /*006c*/ 	.word	index@(.nv.constant0._Z8additionPiS_S_i)
        /*0070*/ 	.short	0x0380
        /*0072*/ 	.short	0x001c


	//----- nvinfo : EIATTR_SW_WAR
	.align		4
.L_19:
        /*0074*/ 	.byte	0x04, 0x36
        /*0076*/ 	.short	(.L_21 - .L_20)
.L_20:
        /*0078*/ 	.word	0x00000008
.L_21:


//--------------------- .nv.callgraph             --------------------------
	.section	.nv.callgraph,"",@"SHT_CUDA_CALLGRAPH"
	.align	4
	.sectionentsize	8
	.align		4
        /*0000*/ 	.word	0x00000000
	.align		4
        /*0004*/ 	.word	0xffffffff
	.align		4
        /*0008*/ 	.word	0x00000000
	.align		4
        /*000c*/ 	.word	0xfffffffe
	.align		4
        /*0010*/ 	.word	0x00000000
	.align		4
        /*0014*/ 	.word	0xfffffffd
	.align		4
        /*0018*/ 	.word	0x00000000
	.align		4
        /*001c*/ 	.word	0xfffffffc


//--------------------- .text._Z8additionPiS_S_i  --------------------------
	.section	.text._Z8additionPiS_S_i,"ax",@progbits
	.align	128
        .global         _Z8additionPiS_S_i
        .type           _Z8additionPiS_S_i,@function
        .size           _Z8additionPiS_S_i,(.L_x_1 - _Z8additionPiS_S_i)
        .other          _Z8additionPiS_S_i,@"STO_CUDA_ENTRY STV_DEFAULT"
_Z8additionPiS_S_i:
.text._Z8additionPiS_S_i:
[----:B------:R-:W-:Y:S01]  /*0000*/  LDC R1, c[0x0][0x37c] ;  /* 0x0000df00ff017b82 */ /* 0x000fe20000000800 */
[----:B------:R-:W0:Y:S01]  /*0010*/  S2R R9, SR_CTAID.X ;  /* 0x0000000000097919 */ /* 0x000e220000002500 */
[----:B------:R-:W0:Y:S01]  /*0020*/  LDCU UR4, c[0x0][0x360] ;  /* 0x00006c00ff0477ac */ /* 0x000e220008000800 */
[----:B------:R-:W0:Y:S01]  /*0030*/  S2R R0, SR_TID.X ;  /* 0x0000000000007919 */ /* 0x000e220000002100 */
[----:B------:R-:W1:Y:S01]  /*0040*/  LDCU UR5, c[0x0][0x398] ;  /* 0x00007300ff0577ac */ /* 0x000e620008000800 */
[----:B0-----:R-:W-:-:S05]  /*0050*/  IMAD R9, R9, UR4, R0 ;  /* 0x0000000409097c24 */ /* 0x001fca000f8e0200 */
[----:B-1----:R-:W-:-:S13]  /*0060*/  ISETP.GE.AND P0, PT, R9, UR5, PT ;  /* 0x0000000509007c0c */ /* 0x002fda000bf06270 */
[----:B------:R-:W-:Y:S05]  /*0070*/  @P0 EXIT ;  /* 0x000000000000094d */ /* 0x000fea0003800000 */
[----:B------:R-:W0:Y:S01]  /*0080*/  LDC.64 R2, c[0x0][0x388] ;  /* 0x0000e200ff027b82 */ /* 0x000e220000000a00 */
[----:B------:R-:W1:Y:S07]  /*0090*/  LDCU.64 UR4, c[0x0][0x358] ;  /* 0x00006b00ff0477ac */ /* 0x000e6e0008000a00 */
[----:B------:R-:W2:Y:S08]  /*00a0*/  LDC.64 R4, c[0x0][0x390] ;  /* 0x0000e400ff047b82 */ /* 0x000eb00000000a00 */
[----:B------:R-:W3:Y:S01]  /*00b0*/  LDC.64 R6, c[0x0][0x380] ;  /* 0x0000e000ff067b82 */ /* 0x000ee20000000a00 */
[----:B0-----:R-:W-:-:S06]  /*00c0*/  IMAD.WIDE R2, R9, 0x4, R2 ;  /* 0x0000000409027825 */ /* 0x001fcc00078e0202 */
[----:B-1----:R-:W4:Y:S01]  /*00d0*/  LDG.E R2, desc[UR4][R2.64] ;  /* 0x0000000402027981 */ /* 0x002f22000c1e1900 */
[----:B--2---:R-:W-:-:S06]  /*00e0*/  IMAD.WIDE R4, R9, 0x4, R4 ;  /* 0x0000000409047825 */ /* 0x004fcc00078e0204 */
[----:B------:R-:W4:Y:S01]  /*00f0*/  LDG.E R5, desc[UR4][R4.64] ;  /* 0x0000000404057981 */ /* 0x000f22000c1e1900 */
[----:B---3--:R-:W-:Y:S01]  /*0100*/  IMAD.WIDE R6, R9, 0x4, R6 ;  /* 0x0000000409067825 */ /* 0x008fe200078e0206 */
[----:B----4-:R-:W-:-:S05]  /*0110*/  IADD3 R9, PT, PT, R2, R5, RZ ;  /* 0x0000000502097210 */ /* 0x010fca0007ffe0ff */
[----:B------:R-:W-:Y:S01]  /*0120*/  STG.E desc[UR4][R6.64], R9 ;  /* 0x0000000906007986 */ /* 0x000fe2000c101904 */
[----:B------:R-:W-:Y:S05]  /*0130*/  EXIT ;  /* 0x000000000000794d */ /* 0x000fea0003800000 */
.L_x_0:
[----:B------:R-:W-:-:S00]  /*0140*/  BRA `(.L_x_0) ;  /* 0xfffffffc00fc7947 */ /* 0x000fc0000383ffff */
[----:B------:R-:W-:-:S00]  /*0150*/  NOP ;  /* 0x0000000000007918 */ /* 0x000fc00000000000 */
        /* <DEDUP_REMOVED lines=10> */
.L_x_1:


//--------------------- .nv.shared.reserved.0     --------------------------
	.section	.nv.shared.reserved.0,"aw",@nobits
	.weak		__nv_reservedSMEM_offset_0_alias
	.size		__nv_reservedSMEM_offset_0_alias, 0, 64
	.other		__nv_reservedSMEM_offset_0_alias,@"STO_CUDA_RESERVED_SHARED STV_DEFAULT"
__nv_reservedSMEM_offset_0_alias:
	.zero		0
	.zero		64


//--------------------- .nv.constant0._Z8additionPiS_S_i --------------------------
	.section	.nv.constant0._Z8additionPiS_S_i,"a",@progbits
	.sectionflags	@""
	.align	4
.nv.constant0._Z8additionPiS_S_i:
	.zero		924


//--------------------- SYMBOLS --------------------------

	.type		.nv.reservedSmem.offset0,@object
	.size		.nv.reservedSmem.offset0,0x4
